//
// Generated by NVIDIA NVVM Compiler
//
// Compiler Build ID: CL-36424714
// Cuda compilation tools, release 13.0, V13.0.88
// Based on NVVM 20.0.0
//

.version 9.0
.target sm_100
.address_size 64

	// .globl	_Z12vecAddKernelPiS_S_

.visible .entry _Z12vecAddKernelPiS_S_(
	.param .u64 .ptr .align 1 _Z12vecAddKernelPiS_S__param_0,
	.param .u64 .ptr .align 1 _Z12vecAddKernelPiS_S__param_1,
	.param .u64 .ptr .align 1 _Z12vecAddKernelPiS_S__param_2
)
{
	.reg .pred 	%p<2>;
	.reg .b32 	%r<8>;
	.reg .b64 	%rd<11>;

	ld.param.u64 	%rd1, [_Z12vecAddKernelPiS_S__param_0];
	ld.param.u64 	%rd2, [_Z12vecAddKernelPiS_S__param_1];
	ld.param.u64 	%rd3, [_Z12vecAddKernelPiS_S__param_2];
	mov.u32 	%r2, %tid.x;
	mov.u32 	%r3, %ntid.x;
	mov.u32 	%r4, %ctaid.x;
	mad.lo.s32 	%r1, %r3, %r4, %r2;
	setp.gt.s32 	%p1, %r1, 9999999;
	@%p1 bra 	$L__BB0_2;
	cvta.to.global.u64 	%rd4, %rd1;
	cvta.to.global.u64 	%rd5, %rd2;
	cvta.to.global.u64 	%rd6, %rd3;
	mul.wide.s32 	%rd7, %r1, 4;
	add.s64 	%rd8, %rd4, %rd7;
	ld.global.u32 	%r5, [%rd8];
	add.s64 	%rd9, %rd5, %rd7;
	ld.global.u32 	%r6, [%rd9];
	add.s32 	%r7, %r6, %r5;
	add.s64 	%rd10, %rd6, %rd7;
	st.global.u32 	[%rd10], %r7;
$L__BB0_2:
	ret;

}


// ===== COMPILED SASS (sm_100) =====

	.target	sm_100

	.elftype	@"ET_EXEC"


//--------------------- .note.nv.tkinfo           --------------------------
	.section	.note.nv.tkinfo,"",@"SHT_NOTE"
	.sectionflags	@"SHF_NOTE_NV_TKINFO"
	.tkinfo
        /*0018*/ 	.word	0x00000002
        /*0030*/ 	.string	""
        /*0030*/ 	.string	"ptxas"
        /*0030*/ 	.string	"Cuda compilation tools, release 13.0, V13.0.88"
        /*0030*/ 	.string	"Build cuda_13.0.r13.0/compiler.36424714_0"
        /*0030*/ 	.string	"-arch sm_100 -m 64 "



//--------------------- .note.nv.cuinfo           --------------------------
	.section	.note.nv.cuinfo,"",@"SHT_NOTE"
	.sectionflags	@"SHF_NOTE_NV_CUINFO"
        /*0018*/ 	.short	0x0002
        /*001a*/ 	.short	0x0064
        /*001c*/ 	.short	0x0082
	.zero		2


//--------------------- .nv.info                  --------------------------
	.section	.nv.info,"",@"SHT_CUDA_INFO"
	.align	4


	//----- nvinfo : EIATTR_REGCOUNT
	.align		4
        /*0000*/ 	.byte	0x04, 0x2f
        /*0002*/ 	.short	(.L_1 - .L_0)
	.align		4
.L_0:
        /*0004*/ 	.word	index@(_Z12vecAddKernelPiS_S_)
        /*0008*/ 	.word	0x0000000c


	//----- nvinfo : EIATTR_FRAME_SIZE
	.align		4
.L_1:
        /*000c*/ 	.byte	0x04, 0x11
        /*000e*/ 	.short	(.L_3 - .L_2)
	.align		4
.L_2:
        /*0010*/ 	.word	index@(_Z12vecAddKernelPiS_S_)
        /*0014*/ 	.word	0x00000000


	//----- nvinfo : EIATTR_MIN_STACK_SIZE
	.align		4
.L_3:
        /*0018*/ 	.byte	0x04, 0x12
        /*001a*/ 	.short	(.L_5 - .L_4)
	.align		4
.L_4:
        /*001c*/ 	.word	index@(_Z12vecAddKernelPiS_S_)
        /*0020*/ 	.word	0x00000000
.L_5:


//--------------------- .nv.compat                --------------------------
	.section	.nv.compat,"",@"SHT_CUDA_COMPAT_INFO"
	.align	4
        /*0000*/ 	.byte	0x02, 0x09, 0x00, 0x00, 0x02, 0x02, 0x01, 0x00, 0x02, 0x05, 0x05, 0x00, 0x03, 0x07, 0x01, 0x01
        /*0010*/ 	.byte	0x02, 0x03, 0x00, 0x00, 0x02, 0x06, 0x01, 0x00, 0x04, 0x0b, 0x08, 0x00, 0x09, 0x00, 0x00, 0x00
        /*0020*/ 	.byte	0x00, 0x00, 0x00, 0x00


//--------------------- .nv.info._Z12vecAddKernelPiS_S_ --------------------------
	.section	.nv.info._Z12vecAddKernelPiS_S_,"",@"SHT_CUDA_INFO"
	.sectionflags	@""
	.align	4


	//----- nvinfo : EIATTR_CUDA_API_VERSION
	.align		4
        /*0000*/ 	.byte	0x04, 0x37
        /*0002*/ 	.short	(.L_7 - .L_6)
.L_6:
        /*0004*/ 	.word	0x00000082


	//----- nvinfo : EIATTR_KPARAM_INFO
	.align		4
.L_7:
        /*0008*/ 	.byte	0x04, 0x17
        /*000a*/ 	.short	(.L_9 - .L_8)
.L_8:
        /*000c*/ 	.word	0x00000000
        /*0010*/ 	.short	0x0002
        /*0012*/ 	.short	0x0010
        /*0014*/ 	.byte	0x00, 0xf5, 0x21, 0x00


	//----- nvinfo : EIATTR_KPARAM_INFO
	.align		4
.L_9:
        /*0018*/ 	.byte	0x04, 0x17
        /*001a*/ 	.short	(.L_11 - .L_10)
.L_10:
        /*001c*/ 	.word	0x00000000
        /*0020*/ 	.short	0x0001
        /*0022*/ 	.short	0x0008
        /*0024*/ 	.byte	0x00, 0xf5, 0x21, 0x00


	//----- nvinfo : EIATTR_KPARAM_INFO
	.align		4
.L_11:
        /*0028*/ 	.byte	0x04, 0x17
        /*002a*/ 	.short	(.L_13 - .L_12)
.L_12:
        /*002c*/ 	.word	0x00000000
        /*0030*/ 	.short	0x0000
        /*0032*/ 	.short	0x0000
        /*0034*/ 	.byte	0x00, 0xf5, 0x21, 0x00


	//----- nvinfo : EIATTR_SPARSE_MMA_MASK
	.align		4
.L_13:
        /*0038*/ 	.byte	0x03, 0x50
        /*003a*/ 	.short	0x0000


	//----- nvinfo : EIATTR_MAXREG_COUNT
	.align		4
        /*003c*/ 	.byte	0x03, 0x1b
        /*003e*/ 	.short	0x00ff


	//----- nvinfo : EIATTR_MERCURY_ISA_VERSION
	.align		4
        /*0040*/ 	.byte	0x03, 0x5f
        /*0042*/ 	.short	0x0101


	//----- nvinfo : EIATTR_VRC_CTA_INIT_COUNT
	.align		4
        /*0044*/ 	.byte	0x02, 0x4a
	.zero		1
	.zero		1


	//----- nvinfo : EIATTR_EXIT_INSTR_OFFSETS
	.align		4
        /*0048*/ 	.byte	0x04, 0x1c
        /*004a*/ 	.short	(.L_15 - .L_14)


	//   ....[0]....
.L_14:
        /*004c*/ 	.word	0x00000060


	//   ....[1]....
        /*0050*/ 	.word	0x00000120


	//----- nvinfo : EIATTR_CBANK_PARAM_SIZE
	.align		4
.L_15:
        /*0054*/ 	.byte	0x03, 0x19
        /*0056*/ 	.short	0x0018


	//----- nvinfo : EIATTR_PARAM_CBANK
	.align		4
        /*0058*/ 	.byte	0x04, 0x0a
        /*005a*/ 	.short	(.L_17 - .L_16)
	.align		4
.L_16:
        /*005c*/ 	.word	index@(.nv.constant0._Z12vecAddKernelPiS_S_)
        /*0060*/ 	.short	0x0380
        /*0062*/ 	.short	0x0018


	//----- nvinfo : EIATTR_SW_WAR
	.align		4
.L_17:
        /*0064*/ 	.byte	0x04, 0x36
        /*0066*/ 	.short	(.L_19 - .L_18)
.L_18:
        /*0068*/ 	.word	0x00000008
.L_19:


//--------------------- .nv.callgraph             --------------------------
	.section	.nv.callgraph,"",@"SHT_CUDA_CALLGRAPH"
	.align	4
	.sectionentsize	8
	.align		4
        /*0000*/ 	.word	0x00000000
	.align		4
        /*0004*/ 	.word	0xffffffff
	.align		4
        /*0008*/ 	.word	0x00000000
	.align		4
        /*000c*/ 	.word	0xfffffffe
	.align		4
        /*0010*/ 	.word	0x00000000
	.align		4
        /*0014*/ 	.word	0xfffffffd
	.align		4
        /*0018*/ 	.word	0x00000000
	.align		4
        /*001c*/ 	.word	0xfffffffc


//--------------------- .text._Z12vecAddKernelPiS_S_ --------------------------
	.section	.text._Z12vecAddKernelPiS_S_,"ax",@progbits
	.align	128
        .global         _Z12vecAddKernelPiS_S_
        .type           _Z12vecAddKernelPiS_S_,@function
        .size           _Z12vecAddKernelPiS_S_,(.L_x_1 - _Z12vecAddKernelPiS_S_)
        .other          _Z12vecAddKernelPiS_S_,@"STO_CUDA_ENTRY STV_DEFAULT"
_Z12vecAddKernelPiS_S_:
.text._Z12vecAddKernelPiS_S_:
[----:B------:R-:W-:Y:S01]  /*0000*/  LDC R1, c[0x0][0x37c] ;  /* 0x0000df00ff017b82 */ /* 0x000fe20000000800 */
[----:B------:R-:W0:Y:S01]  /*0010*/  S2R R9, SR_TID.X ;  /* 0x0000000000097919 */ /* 0x000e220000002100 */
[----:B------:R-:W0:Y:S01]  /*0020*/  LDCU UR4, c[0x0][0x360] ;  /* 0x00006c00ff0477ac */ /* 0x000e220008000800 */
[----:B------:R-:W0:Y:S02]  /*0030*/  S2R R0, SR_CTAID.X ;  /* 0x0000000000007919 */ /* 0x000e240000002500 */
[----:B0-----:R-:W-:-:S05]  /*0040*/  IMAD R9, R0, UR4, R9 ;  /* 0x0000000400097c24 */ /* 0x001fca000f8e0209 */
[----:B------:R-:W-:-:S13]  /*0050*/  ISETP.GT.AND P0, PT, R9, 0x98967f, PT ;  /* 0x0098967f0900780c */ /* 0x000fda0003f04270 */
[----:B------:R-:W-:Y:S05]  /*0060*/  @P0 EXIT ;  /* 0x000000000000094d */ /* 0x000fea0003800000 */
[----:B------:R-:W0:Y:S01]  /*0070*/  LDC.64 R2, c[0x0][0x380] ;  /* 0x0000e000ff027b82 */ /* 0x000e220000000a00 */
[----:B------:R-:W1:Y:S07]  /*0080*/  LDCU.64 UR4, c[0x0][0x358] ;  /* 0x00006b00ff0477ac */ /* 0x000e6e0008000a00 */
[----:B------:R-:W2:Y:S08]  /*0090*/  LDC.64 R4, c[0x0][0x388] ;  /* 0x0000e200ff047b82 */ /* 0x000eb00000000a00 */
[----:B------:R-:W3:Y:S01]  /*00a0*/  LDC.64 R6, c[0x0][0x390] ;  /* 0x0000e400ff067b82 */ /* 0x000ee20000000a00 */
[----:B0-----:R-:W-:-:S06]  /*00b0*/  IMAD.WIDE R2, R9, 0x4, R2 ;  /* 0x0000000409027825 */ /* 0x001fcc00078e0202 */
[----:B-1----:R-:W4:Y:S01]  /*00c0*/  LDG.E R2, desc[UR4][R2.64] ;  /* 0x0000000402027981 */ /* 0x002f22000c1e1900 */
[----:B--2---:R-:W-:-:S06]  /*00d0*/  IMAD.WIDE R4, R9, 0x4, R4 ;  /* 0x0000000409047825 */ /* 0x004fcc00078e0204 */
[----:B------:R-:W4:Y:S01]  /*00e0*/  LDG.E R5, desc[UR4][R4.64] ;  /* 0x0000000404057981 */ /* 0x000f22000c1e1900 */
[----:B---3--:R-:W-:Y:S01]  /*00f0*/  IMAD.WIDE R6, R9, 0x4, R6 ;  /* 0x0000000409067825 */ /* 0x008fe200078e0206 */
[----:B----4-:R-:W-:-:S05]  /*0100*/  IADD3 R9, PT, PT, R2, R5, RZ ;  /* 0x0000000502097210 */ /* 0x010fca0007ffe0ff */
[----:B------:R-:W-:Y:S01]  /*0110*/  STG.E desc[UR4][R6.64], R9 ;  /* 0x0000000906007986 */ /* 0x000fe2000c101904 */
[----:B------:R-:W-:Y:S05]  /*0120*/  EXIT ;  /* 0x000000000000794d */ /* 0x000fea0003800000 */
.L_x_0:
[----:B------:R-:W-:-:S00]  /*0130*/  BRA `(.L_x_0) ;  /* 0xfffffffc00fc7947 */ /* 0x000fc0000383ffff */
[----:B------:R-:W-:-:S00]  /*0140*/  NOP ;  /* 0x0000000000007918 */ /* 0x000fc00000000000 */
        /* <DEDUP_REMOVED lines=11> */
.L_x_1:


//--------------------- .nv.shared.reserved.0     --------------------------
	.section	.nv.shared.reserved.0,"aw",@nobits
	.weak		__nv_reservedSMEM_offset_0_alias
	.size		__nv_reservedSMEM_offset_0_alias, 0, 64
	.other		__nv_reservedSMEM_offset_0_alias,@"STO_CUDA_RESERVED_SHARED STV_DEFAULT"
__nv_reservedSMEM_offset_0_alias:
	.zero		0
	.zero		64


//--------------------- .nv.constant0._Z12vecAddKernelPiS_S_ --------------------------
	.section	.nv.constant0._Z12vecAddKernelPiS_S_,"a",@progbits
	.sectionflags	@""
	.align	4
.nv.constant0._Z12vecAddKernelPiS_S_:
	.zero		920


//--------------------- SYMBOLS --------------------------

	.type		.nv.reservedSmem.offset0,@object
	.size		.nv.reservedSmem.offset0,0x4
